//
// Generated by NVIDIA NVVM Compiler
//
// Compiler Build ID: CL-36424714
// Cuda compilation tools, release 13.0, V13.0.88
// Based on NVVM 20.0.0
//

.version 9.0
.target sm_100
.address_size 64

	// .globl	_Z14forward_hiddenPKfS0_Pf

.visible .entry _Z14forward_hiddenPKfS0_Pf(
	.param .u64 .ptr .align 1 _Z14forward_hiddenPKfS0_Pf_param_0,
	.param .u64 .ptr .align 1 _Z14forward_hiddenPKfS0_Pf_param_1,
	.param .u64 .ptr .align 1 _Z14forward_hiddenPKfS0_Pf_param_2
)
{
	.reg .pred 	%p<2>;
	.reg .b32 	%r<9>;
	.reg .b32 	%f<53>;
	.reg .b64 	%rd<21>;

	ld.param.u64 	%rd8, [_Z14forward_hiddenPKfS0_Pf_param_0];
	ld.param.u64 	%rd9, [_Z14forward_hiddenPKfS0_Pf_param_1];
	ld.param.u64 	%rd7, [_Z14forward_hiddenPKfS0_Pf_param_2];
	cvta.to.global.u64 	%rd10, %rd9;
	cvta.to.global.u64 	%rd11, %rd8;
	mov.u32 	%r1, %ctaid.x;
	mov.u32 	%r2, %tid.x;
	mul.wide.u32 	%rd12, %r1, 512;
	add.s64 	%rd13, %rd12, %rd11;
	add.s64 	%rd20, %rd13, 32;
	mul.wide.u32 	%rd14, %r2, 4;
	add.s64 	%rd15, %rd14, %rd10;
	add.s64 	%rd19, %rd15, 2048;
	mov.f32 	%f52, 0f00000000;
	mov.b32 	%r8, 0;
$L__BB0_1:
	ld.global.f32 	%f4, [%rd20+-32];
	ld.global.f32 	%f5, [%rd19+-2048];
	fma.rn.f32 	%f6, %f4, %f5, %f52;
	ld.global.f32 	%f7, [%rd20+-28];
	ld.global.f32 	%f8, [%rd19+-1792];
	fma.rn.f32 	%f9, %f7, %f8, %f6;
	ld.global.f32 	%f10, [%rd20+-24];
	ld.global.f32 	%f11, [%rd19+-1536];
	fma.rn.f32 	%f12, %f10, %f11, %f9;
	ld.global.f32 	%f13, [%rd20+-20];
	ld.global.f32 	%f14, [%rd19+-1280];
	fma.rn.f32 	%f15, %f13, %f14, %f12;
	ld.global.f32 	%f16, [%rd20+-16];
	ld.global.f32 	%f17, [%rd19+-1024];
	fma.rn.f32 	%f18, %f16, %f17, %f15;
	ld.global.f32 	%f19, [%rd20+-12];
	ld.global.f32 	%f20, [%rd19+-768];
	fma.rn.f32 	%f21, %f19, %f20, %f18;
	ld.global.f32 	%f22, [%rd20+-8];
	ld.global.f32 	%f23, [%rd19+-512];
	fma.rn.f32 	%f24, %f22, %f23, %f21;
	ld.global.f32 	%f25, [%rd20+-4];
	ld.global.f32 	%f26, [%rd19+-256];
	fma.rn.f32 	%f27, %f25, %f26, %f24;
	ld.global.f32 	%f28, [%rd20];
	ld.global.f32 	%f29, [%rd19];
	fma.rn.f32 	%f30, %f28, %f29, %f27;
	ld.global.f32 	%f31, [%rd20+4];
	ld.global.f32 	%f32, [%rd19+256];
	fma.rn.f32 	%f33, %f31, %f32, %f30;
	ld.global.f32 	%f34, [%rd20+8];
	ld.global.f32 	%f35, [%rd19+512];
	fma.rn.f32 	%f36, %f34, %f35, %f33;
	ld.global.f32 	%f37, [%rd20+12];
	ld.global.f32 	%f38, [%rd19+768];
	fma.rn.f32 	%f39, %f37, %f38, %f36;
	ld.global.f32 	%f40, [%rd20+16];
	ld.global.f32 	%f41, [%rd19+1024];
	fma.rn.f32 	%f42, %f40, %f41, %f39;
	ld.global.f32 	%f43, [%rd20+20];
	ld.global.f32 	%f44, [%rd19+1280];
	fma.rn.f32 	%f45, %f43, %f44, %f42;
	ld.global.f32 	%f46, [%rd20+24];
	ld.global.f32 	%f47, [%rd19+1536];
	fma.rn.f32 	%f48, %f46, %f47, %f45;
	ld.global.f32 	%f49, [%rd20+28];
	ld.global.f32 	%f50, [%rd19+1792];
	fma.rn.f32 	%f52, %f49, %f50, %f48;
	add.s32 	%r8, %r8, 16;
	add.s64 	%rd20, %rd20, 64;
	add.s64 	%rd19, %rd19, 4096;
	setp.ne.s32 	%p1, %r8, 128;
	@%p1 bra 	$L__BB0_1;
	cvta.to.global.u64 	%rd16, %rd7;
	max.f32 	%f51, %f52, 0f00000000;
	shl.b32 	%r6, %r1, 6;
	add.s32 	%r7, %r6, %r2;
	mul.wide.u32 	%rd17, %r7, 4;
	add.s64 	%rd18, %rd16, %rd17;
	st.global.f32 	[%rd18], %f51;
	ret;

}
	// .globl	_Z14forward_outputPKfS0_Pf
.visible .entry _Z14forward_outputPKfS0_Pf(
	.param .u64 .ptr .align 1 _Z14forward_outputPKfS0_Pf_param_0,
	.param .u64 .ptr .align 1 _Z14forward_outputPKfS0_Pf_param_1,
	.param .u64 .ptr .align 1 _Z14forward_outputPKfS0_Pf_param_2
)
{
	.reg .pred 	%p<2>;
	.reg .b32 	%r<9>;
	.reg .b32 	%f<53>;
	.reg .b64 	%rd<21>;

	ld.param.u64 	%rd8, [_Z14forward_outputPKfS0_Pf_param_0];
	ld.param.u64 	%rd9, [_Z14forward_outputPKfS0_Pf_param_1];
	ld.param.u64 	%rd7, [_Z14forward_outputPKfS0_Pf_param_2];
	cvta.to.global.u64 	%rd10, %rd9;
	cvta.to.global.u64 	%rd11, %rd8;
	mov.u32 	%r1, %ctaid.x;
	mov.u32 	%r2, %tid.x;
	mul.wide.u32 	%rd12, %r1, 256;
	add.s64 	%rd13, %rd12, %rd11;
	add.s64 	%rd20, %rd13, 32;
	mul.wide.u32 	%rd14, %r2, 4;
	add.s64 	%rd15, %rd14, %rd10;
	add.s64 	%rd19, %rd15, 128;
	mov.f32 	%f52, 0f00000000;
	mov.b32 	%r8, 0;
$L__BB1_1:
	ld.global.f32 	%f4, [%rd20+-32];
	ld.global.f32 	%f5, [%rd19+-128];
	fma.rn.f32 	%f6, %f4, %f5, %f52;
	ld.global.f32 	%f7, [%rd20+-28];
	ld.global.f32 	%f8, [%rd19+-112];
	fma.rn.f32 	%f9, %f7, %f8, %f6;
	ld.global.f32 	%f10, [%rd20+-24];
	ld.global.f32 	%f11, [%rd19+-96];
	fma.rn.f32 	%f12, %f10, %f11, %f9;
	ld.global.f32 	%f13, [%rd20+-20];
	ld.global.f32 	%f14, [%rd19+-80];
	fma.rn.f32 	%f15, %f13, %f14, %f12;
	ld.global.f32 	%f16, [%rd20+-16];
	ld.global.f32 	%f17, [%rd19+-64];
	fma.rn.f32 	%f18, %f16, %f17, %f15;
	ld.global.f32 	%f19, [%rd20+-12];
	ld.global.f32 	%f20, [%rd19+-48];
	fma.rn.f32 	%f21, %f19, %f20, %f18;
	ld.global.f32 	%f22, [%rd20+-8];
	ld.global.f32 	%f23, [%rd19+-32];
	fma.rn.f32 	%f24, %f22, %f23, %f21;
	ld.global.f32 	%f25, [%rd20+-4];
	ld.global.f32 	%f26, [%rd19+-16];
	fma.rn.f32 	%f27, %f25, %f26, %f24;
	ld.global.f32 	%f28, [%rd20];
	ld.global.f32 	%f29, [%rd19];
	fma.rn.f32 	%f30, %f28, %f29, %f27;
	ld.global.f32 	%f31, [%rd20+4];
	ld.global.f32 	%f32, [%rd19+16];
	fma.rn.f32 	%f33, %f31, %f32, %f30;
	ld.global.f32 	%f34, [%rd20+8];
	ld.global.f32 	%f35, [%rd19+32];
	fma.rn.f32 	%f36, %f34, %f35, %f33;
	ld.global.f32 	%f37, [%rd20+12];
	ld.global.f32 	%f38, [%rd19+48];
	fma.rn.f32 	%f39, %f37, %f38, %f36;
	ld.global.f32 	%f40, [%rd20+16];
	ld.global.f32 	%f41, [%rd19+64];
	fma.rn.f32 	%f42, %f40, %f41, %f39;
	ld.global.f32 	%f43, [%rd20+20];
	ld.global.f32 	%f44, [%rd19+80];
	fma.rn.f32 	%f45, %f43, %f44, %f42;
	ld.global.f32 	%f46, [%rd20+24];
	ld.global.f32 	%f47, [%rd19+96];
	fma.rn.f32 	%f48, %f46, %f47, %f45;
	ld.global.f32 	%f49, [%rd20+28];
	ld.global.f32 	%f50, [%rd19+112];
	fma.rn.f32 	%f52, %f49, %f50, %f48;
	add.s32 	%r8, %r8, 16;
	add.s64 	%rd20, %rd20, 64;
	add.s64 	%rd19, %rd19, 256;
	setp.ne.s32 	%p1, %r8, 64;
	@%p1 bra 	$L__BB1_1;
	cvta.to.global.u64 	%rd16, %rd7;
	max.f32 	%f51, %f52, 0f00000000;
	shl.b32 	%r6, %r1, 2;
	add.s32 	%r7, %r6, %r2;
	mul.wide.u32 	%rd17, %r7, 4;
	add.s64 	%rd18, %rd16, %rd17;
	st.global.f32 	[%rd18], %f51;
	ret;

}


// ===== COMPILED SASS (sm_100) =====

	.target	sm_100

	.elftype	@"ET_EXEC"


//--------------------- .note.nv.tkinfo           --------------------------
	.section	.note.nv.tkinfo,"",@"SHT_NOTE"
	.sectionflags	@"SHF_NOTE_NV_TKINFO"
	.tkinfo
        /*0018*/ 	.word	0x00000002
        /*0030*/ 	.string	""
        /*0030*/ 	.string	"ptxas"
        /*0030*/ 	.string	"Cuda compilation tools, release 13.0, V13.0.88"
        /*0030*/ 	.string	"Build cuda_13.0.r13.0/compiler.36424714_0"
        /*0030*/ 	.string	"-arch sm_100 -m 64 "



//--------------------- .note.nv.cuinfo           --------------------------
	.section	.note.nv.cuinfo,"",@"SHT_NOTE"
	.sectionflags	@"SHF_NOTE_NV_CUINFO"
        /*0018*/ 	.short	0x0002
        /*001a*/ 	.short	0x0064
        /*001c*/ 	.short	0x0082
	.zero		2


//--------------------- .nv.info                  --------------------------
	.section	.nv.info,"",@"SHT_CUDA_INFO"
	.align	4


	//----- nvinfo : EIATTR_REGCOUNT
	.align		4
        /*0000*/ 	.byte	0x04, 0x2f
        /*0002*/ 	.short	(.L_1 - .L_0)
	.align		4
.L_0:
        /*0004*/ 	.word	index@(_Z14forward_hiddenPKfS0_Pf)
        /*0008*/ 	.word	0x0000001e


	//----- nvinfo : EIATTR_FRAME_SIZE
	.align		4
.L_1:
        /*000c*/ 	.byte	0x04, 0x11
        /*000e*/ 	.short	(.L_3 - .L_2)
	.align		4
.L_2:
        /*0010*/ 	.word	index@(_Z14forward_hiddenPKfS0_Pf)
        /*0014*/ 	.word	0x00000000


	//----- nvinfo : EIATTR_REGCOUNT
	.align		4
.L_3:
        /*0018*/ 	.byte	0x04, 0x2f
        /*001a*/ 	.short	(.L_5 - .L_4)
	.align		4
.L_4:
        /*001c*/ 	.word	index@(_Z14forward_outputPKfS0_Pf)
        /*0020*/ 	.word	0x00000020


	//----- nvinfo : EIATTR_FRAME_SIZE
	.align		4
.L_5:
        /*0024*/ 	.byte	0x04, 0x11
        /*0026*/ 	.short	(.L_7 - .L_6)
	.align		4
.L_6:
        /*0028*/ 	.word	index@(_Z14forward_outputPKfS0_Pf)
        /*002c*/ 	.word	0x00000000


	//----- nvinfo : EIATTR_MIN_STACK_SIZE
	.align		4
.L_7:
        /*0030*/ 	.byte	0x04, 0x12
        /*0032*/ 	.short	(.L_9 - .L_8)
	.align		4
.L_8:
        /*0034*/ 	.word	index@(_Z14forward_outputPKfS0_Pf)
        /*0038*/ 	.word	0x00000000


	//----- nvinfo : EIATTR_MIN_STACK_SIZE
	.align		4
.L_9:
        /*003c*/ 	.byte	0x04, 0x12
        /*003e*/ 	.short	(.L_11 - .L_10)
	.align		4
.L_10:
        /*0040*/ 	.word	index@(_Z14forward_hiddenPKfS0_Pf)
        /*0044*/ 	.word	0x00000000
.L_11:


//--------------------- .nv.compat                --------------------------
	.section	.nv.compat,"",@"SHT_CUDA_COMPAT_INFO"
	.align	4
        /*0000*/ 	.byte	0x02, 0x09, 0x00, 0x00, 0x02, 0x02, 0x01, 0x00, 0x02, 0x05, 0x05, 0x00, 0x03, 0x07, 0x01, 0x01
        /*0010*/ 	.byte	0x02, 0x03, 0x00, 0x00, 0x02, 0x06, 0x01, 0x00, 0x04, 0x0b, 0x08, 0x00, 0x09, 0x00, 0x00, 0x00
        /*0020*/ 	.byte	0x00, 0x00, 0x00, 0x00


//--------------------- .nv.info._Z14forward_outputPKfS0_Pf --------------------------
	.section	.nv.info._Z14forward_outputPKfS0_Pf,"",@"SHT_CUDA_INFO"
	.sectionflags	@""
	.align	4


	//----- nvinfo : EIATTR_CUDA_API_VERSION
	.align		4
        /*0000*/ 	.byte	0x04, 0x37
        /*0002*/ 	.short	(.L_13 - .L_12)
.L_12:
        /*0004*/ 	.word	0x00000082


	//----- nvinfo : EIATTR_KPARAM_INFO
	.align		4
.L_13:
        /*0008*/ 	.byte	0x04, 0x17
        /*000a*/ 	.short	(.L_15 - .L_14)
.L_14:
        /*000c*/ 	.word	0x00000000
        /*0010*/ 	.short	0x0002
        /*0012*/ 	.short	0x0010
        /*0014*/ 	.byte	0x00, 0xf5, 0x21, 0x00


	//----- nvinfo : EIATTR_KPARAM_INFO
	.align		4
.L_15:
        /*0018*/ 	.byte	0x04, 0x17
        /*001a*/ 	.short	(.L_17 - .L_16)
.L_16:
        /*001c*/ 	.word	0x00000000
        /*0020*/ 	.short	0x0001
        /*0022*/ 	.short	0x0008
        /*0024*/ 	.byte	0x00, 0xf5, 0x21, 0x00


	//----- nvinfo : EIATTR_KPARAM_INFO
	.align		4
.L_17:
        /*0028*/ 	.byte	0x04, 0x17
        /*002a*/ 	.short	(.L_19 - .L_18)
.L_18:
        /*002c*/ 	.word	0x00000000
        /*0030*/ 	.short	0x0000
        /*0032*/ 	.short	0x0000
        /*0034*/ 	.byte	0x00, 0xf5, 0x21, 0x00


	//----- nvinfo : EIATTR_SPARSE_MMA_MASK
	.align		4
.L_19:
        /*0038*/ 	.byte	0x03, 0x50
        /*003a*/ 	.short	0x0000


	//----- nvinfo : EIATTR_MAXREG_COUNT
	.align		4
        /*003c*/ 	.byte	0x03, 0x1b
        /*003e*/ 	.short	0x00ff


	//----- nvinfo : EIATTR_MERCURY_ISA_VERSION
	.align		4
        /*0040*/ 	.byte	0x03, 0x5f
        /*0042*/ 	.short	0x0101


	//----- nvinfo : EIATTR_VRC_CTA_INIT_COUNT
	.align		4
        /*0044*/ 	.byte	0x02, 0x4a
	.zero		1
	.zero		1


	//----- nvinfo : EIATTR_EXIT_INSTR_OFFSETS
	.align		4
        /*0048*/ 	.byte	0x04, 0x1c
        /*004a*/ 	.short	(.L_21 - .L_20)


	//   ....[0]....
.L_20:
        /*004c*/ 	.word	0x00000cd0


	//----- nvinfo : EIATTR_CBANK_PARAM_SIZE
	.align		4
.L_21:
        /*0050*/ 	.byte	0x03, 0x19
        /*0052*/ 	.short	0x0018


	//----- nvinfo : EIATTR_PARAM_CBANK
	.align		4
        /*0054*/ 	.byte	0x04, 0x0a
        /*0056*/ 	.short	(.L_23 - .L_22)
	.align		4
.L_22:
        /*0058*/ 	.word	index@(.nv.constant0._Z14forward_outputPKfS0_Pf)
        /*005c*/ 	.short	0x0380
        /*005e*/ 	.short	0x0018


	//----- nvinfo : EIATTR_SW_WAR
	.align		4
.L_23:
        /*0060*/ 	.byte	0x04, 0x36
        /*0062*/ 	.short	(.L_25 - .L_24)
.L_24:
        /*0064*/ 	.word	0x00000008
.L_25:


//--------------------- .nv.info._Z14forward_hiddenPKfS0_Pf --------------------------
	.section	.nv.info._Z14forward_hiddenPKfS0_Pf,"",@"SHT_CUDA_INFO"
	.sectionflags	@""
	.align	4


	//----- nvinfo : EIATTR_CUDA_API_VERSION
	.align		4
        /*0000*/ 	.byte	0x04, 0x37
        /*0002*/ 	.short	(.L_27 - .L_26)
.L_26:
        /*0004*/ 	.word	0x00000082


	//----- nvinfo : EIATTR_KPARAM_INFO
	.align		4
.L_27:
        /*0008*/ 	.byte	0x04, 0x17
        /*000a*/ 	.short	(.L_29 - .L_28)
.L_28:
        /*000c*/ 	.word	0x00000000
        /*0010*/ 	.short	0x0002
        /*0012*/ 	.short	0x0010
        /*0014*/ 	.byte	0x00, 0xf5, 0x21, 0x00


	//----- nvinfo : EIATTR_KPARAM_INFO
	.align		4
.L_29:
        /*0018*/ 	.byte	0x04, 0x17
        /*001a*/ 	.short	(.L_31 - .L_30)
.L_30:
        /*001c*/ 	.word	0x00000000
        /*0020*/ 	.short	0x0001
        /*0022*/ 	.short	0x0008
        /*0024*/ 	.byte	0x00, 0xf5, 0x21, 0x00


	//----- nvinfo : EIATTR_KPARAM_INFO
	.align		4
.L_31:
        /*0028*/ 	.byte	0x04, 0x17
        /*002a*/ 	.short	(.L_33 - .L_32)
.L_32:
        /*002c*/ 	.word	0x00000000
        /*0030*/ 	.short	0x0000
        /*0032*/ 	.short	0x0000
        /*0034*/ 	.byte	0x00, 0xf5, 0x21, 0x00


	//----- nvinfo : EIATTR_SPARSE_MMA_MASK
	.align		4
.L_33:
        /*0038*/ 	.byte	0x03, 0x50
        /*003a*/ 	.short	0x0000


	//----- nvinfo : EIATTR_MAXREG_COUNT
	.align		4
        /*003c*/ 	.byte	0x03, 0x1b
        /*003e*/ 	.short	0x00ff


	//----- nvinfo : EIATTR_MERCURY_ISA_VERSION
	.align		4
        /*0040*/ 	.byte	0x03, 0x5f
        /*0042*/ 	.short	0x0101


	//----- nvinfo : EIATTR_VRC_CTA_INIT_COUNT
	.align		4
        /*0044*/ 	.byte	0x02, 0x4a
	.zero		1
	.zero		1


	//----- nvinfo : EIATTR_EXIT_INSTR_OFFSETS
	.align		4
        /*0048*/ 	.byte	0x04, 0x1c
        /*004a*/ 	.short	(.L_35 - .L_34)


	//   ....[0]....
.L_34:
        /*004c*/ 	.word	0x000004c0


	//----- nvinfo : EIATTR_CBANK_PARAM_SIZE
	.align		4
.L_35:
        /*0050*/ 	.byte	0x03, 0x19
        /*0052*/ 	.short	0x0018


	//----- nvinfo : EIATTR_PARAM_CBANK
	.align		4
        /*0054*/ 	.byte	0x04, 0x0a
        /*0056*/ 	.short	(.L_37 - .L_36)
	.align		4
.L_36:
        /*0058*/ 	.word	index@(.nv.constant0._Z14forward_hiddenPKfS0_Pf)
        /*005c*/ 	.short	0x0380
        /*005e*/ 	.short	0x0018


	//----- nvinfo : EIATTR_SW_WAR
	.align		4
.L_37:
        /*0060*/ 	.byte	0x04, 0x36
        /*0062*/ 	.short	(.L_39 - .L_38)
.L_38:
        /*0064*/ 	.word	0x00000008
.L_39:


//--------------------- .nv.callgraph             --------------------------
	.section	.nv.callgraph,"",@"SHT_CUDA_CALLGRAPH"
	.align	4
	.sectionentsize	8
	.align		4
        /*0000*/ 	.word	0x00000000
	.align		4
        /*0004*/ 	.word	0xffffffff
	.align		4
        /*0008*/ 	.word	0x00000000
	.align		4
        /*000c*/ 	.word	0xfffffffe
	.align		4
        /*0010*/ 	.word	0x00000000
	.align		4
        /*0014*/ 	.word	0xfffffffd
	.align		4
        /*0018*/ 	.word	0x00000000
	.align		4
        /*001c*/ 	.word	0xfffffffc


//--------------------- .text._Z14forward_outputPKfS0_Pf --------------------------
	.section	.text._Z14forward_outputPKfS0_Pf,"ax",@progbits
	.align	128
        .global         _Z14forward_outputPKfS0_Pf
        .type           _Z14forward_outputPKfS0_Pf,@function
        .size           _Z14forward_outputPKfS0_Pf,(.L_x_3 - _Z14forward_outputPKfS0_Pf)
        .other          _Z14forward_outputPKfS0_Pf,@"STO_CUDA_ENTRY STV_DEFAULT"
_Z14forward_outputPKfS0_Pf:
.text._Z14forward_outputPKfS0_Pf:
[----:B------:R-:W-:Y:S01]  /*0000*/  LDC R1, c[0x0][0x37c] ;  /* 0x0000df00ff017b82 */ /* 0x000fe20000000800 */
[----:B------:R-:W0:Y:S07]  /*0010*/  S2R R7, SR_CTAID.X ;  /* 0x0000000000077919 */ /* 0x000e2e0000002500 */
[----:B------:R-:W0:Y:S01]  /*0020*/  LDC.64 R4, c[0x0][0x380] ;  /* 0x0000e000ff047b82 */ /* 0x000e220000000a00 */
[----:B------:R-:W1:Y:S01]  /*0030*/  LDCU.64 UR4, c[0x0][0x358] ;  /* 0x00006b00ff0477ac */ /* 0x000e620008000a00 */
[----:B------:R-:W2:Y:S06]  /*0040*/  S2R R6, SR_TID.X ;  /* 0x0000000000067919 */ /* 0x000eac0000002100 */
[----:B------:R-:W2:Y:S01]  /*0050*/  LDC.64 R2, c[0x0][0x388] ;  /* 0x0000e200ff027b82 */ /* 0x000ea20000000a00 */
[----:B0-----:R-:W-:-:S04]  /*0060*/  IMAD.WIDE.U32 R4, R7, 0x100, R4 ;  /* 0x0000010007047825 */ /* 0x001fc800078e0004 */
[----:B--2---:R-:W-:Y:S01]  /*0070*/  IMAD.WIDE.U32 R2, R6, 0x4, R2 ;  /* 0x0000000406027825 */ /* 0x004fe200078e0002 */
[----:B-1----:R-:W2:Y:S04]  /*0080*/  LDG.E R0, desc[UR4][R4.64] ;  /* 0x0000000404007981 */ /* 0x002ea8000c1e1900 */
[----:B------:R-:W2:Y:S04]  /*0090*/  LDG.E R9, desc[UR4][R2.64] ;  /* 0x0000000402097981 */ /* 0x000ea8000c1e1900 */
[----:B------:R-:W3:Y:S04]  /*00a0*/  LDG.E R27, desc[UR4][R4.64+0x4] ;  /* 0x00000404041b7981 */ /* 0x000ee8000c1e1900 */
[----:B------:R-:W3:Y:S04]  /*00b0*/  LDG.E R8, desc[UR4][R2.64+0x10] ;  /* 0x0000100402087981 */ /* 0x000ee8000c1e1900 */
[----:B------:R-:W4:Y:S04]  /*00c0*/  LDG.E R25, desc[UR4][R4.64+0x8] ;  /* 0x0000080404197981 */ /* 0x000f28000c1e1900 */
[----:B------:R-:W4:Y:S04]  /*00d0*/  LDG.E R22, desc[UR4][R2.64+0x20] ;  /* 0x0000200402167981 */ /* 0x000f28000c1e1900 */
[----:B------:R-:W5:Y:S04]  /*00e0*/  LDG.E R20, desc[UR4][R4.64+0xc] ;  /* 0x00000c0404147981 */ /* 0x000f68000c1e1900 */
        /* <DEDUP_REMOVED lines=12> */
[----:B------:R-:W5:Y:S01]  /*01b0*/  LDG.E R11, desc[UR4][R2.64+0x90] ;  /* 0x00009004020b7981 */ /* 0x000f62000c1e1900 */
[----:B--2---:R-:W-:-:S03]  /*01c0*/  FFMA R0, R0, R9, RZ ;  /* 0x0000000900007223 */ /* 0x004fc600000000ff */
[----:B------:R-:W2:Y:S01]  /*01d0*/  LDG.E R9, desc[UR4][R2.64+0xa0] ;  /* 0x0000a00402097981 */ /* 0x000ea2000c1e1900 */
[----:B---3--:R-:W-:-:S03]  /*01e0*/  FFMA R0, R27, R8, R0 ;  /* 0x000000081b007223 */ /* 0x008fc60000000000 */
[----:B------:R-:W2:Y:S01]  /*01f0*/  LDG.E R8, desc[UR4][R4.64+0x28] ;  /* 0x0000280404087981 */ /* 0x000ea2000c1e1900 */
[----:B----4-:R-:W-:-:S03]  /*0200*/  FFMA R27, R25, R22, R0 ;  /* 0x00000016191b7223 */ /* 0x010fc60000000000 */
[----:B------:R-:W3:Y:S04]  /*0210*/  LDG.E R22, desc[UR4][R4.64+0x2c] ;  /* 0x00002c0404167981 */ /* 0x000ee8000c1e1900 */
[----:B------:R-:W3:Y:S01]  /*0220*/  LDG.E R25, desc[UR4][R2.64+0xb0] ;  /* 0x0000b00402197981 */ /* 0x000ee2000c1e1900 */
[----:B-----5:R-:W-:-:S03]  /*0230*/  FFMA R27, R20, R23, R27 ;  /* 0x00000017141b7223 */ /* 0x020fc6000000001b */
[----:B------:R-:W4:Y:S04]  /*0240*/  LDG.E R20, desc[UR4][R4.64+0x30] ;  /* 0x0000300404147981 */ /* 0x000f28000c1e1900 */
[----:B------:R-:W4:Y:S01]  /*0250*/  LDG.E R23, desc[UR4][R2.64+0xc0] ;  /* 0x0000c00402177981 */ /* 0x000f22000c1e1900 */
[----:B------:R-:W-:-:S03]  /*0260*/  FFMA R27, R18, R21, R27 ;  /* 0x00000015121b7223 */ /* 0x000fc6000000001b */
[----:B------:R-:W5:Y:S04]  /*0270*/  LDG.E R18, desc[UR4][R4.64+0x34] ;  /* 0x0000340404127981 */ /* 0x000f68000c1e1900 */
[----:B------:R-:W5:Y:S01]  /*0280*/  LDG.E R21, desc[UR4][R2.64+0xd0] ;  /* 0x0000d00402157981 */ /* 0x000f62000c1e1900 */
        /* <DEDUP_REMOVED lines=15> */
[----:B--2---:R-:W-:-:S03]  /*0380*/  FFMA R27, R8, R9, R27 ;  /* 0x00000009081b7223 */ /* 0x004fc6000000001b */
[----:B------:R-:W2:Y:S04]  /*0390*/  LDG.E R8, desc[UR4][R4.64+0x4c] ;  /* 0x00004c0404087981 */ /* 0x000ea8000c1e1900 */
[----:B------:R-:W2:Y:S01]  /*03a0*/  LDG.E R9, desc[UR4][R2.64+0x130] ;  /* 0x0001300402097981 */ /* 0x000ea2000c1e1900 */
[----:B---3--:R-:W-:-:S03]  /*03b0*/  FFMA R27, R22, R25, R27 ;  /* 0x00000019161b7223 */ /* 0x008fc6000000001b */
[----:B------:R-:W3:Y:S04]  /*03c0*/  LDG.E R22, desc[UR4][R4.64+0x50] ;  /* 0x0000500404167981 */ /* 0x000ee8000c1e1900 */
[----:B------:R-:W3:Y:S01]  /*03d0*/  LDG.E R25, desc[UR4][R2.64+0x140] ;  /* 0x0001400402197981 */ /* 0x000ee2000c1e1900 */
[----:B----4-:R-:W-:-:S03]  /*03e0*/  FFMA R27, R20, R23, R27 ;  /* 0x00000017141b7223 */ /* 0x010fc6000000001b */
[----:B------:R-:W4:Y:S04]  /*03f0*/  LDG.E R20, desc[UR4][R4.64+0x54] ;  /* 0x0000540404147981 */ /* 0x000f28000c1e1900 */
[----:B------:R-:W4:Y:S01]  /*0400*/  LDG.E R23, desc[UR4][R2.64+0x150] ;  /* 0x0001500402177981 */ /* 0x000f22000c1e1900 */
[----:B-----5:R-:W-:-:S03]  /*0410*/  FFMA R27, R18, R21, R27 ;  /* 0x00000015121b7223 */ /* 0x020fc6000000001b */
        /* <DEDUP_REMOVED lines=121> */
[----:B------:R-:W5:Y:S04]  /*0bb0*/  LDG.E R13, desc[UR4][R2.64+0x3e0] ;  /* 0x0003e004020d7981 */ /* 0x000f68000c1e1900 */
[----:B------:R-:W5:Y:S04]  /*0bc0*/  LDG.E R24, desc[UR4][R4.64+0xfc] ;  /* 0x0000fc0404187981 */ /* 0x000f68000c1e1900 */
[----:B------:R-:W5:Y:S01]  /*0bd0*/  LDG.E R27, desc[UR4][R2.64+0x3f0] ;  /* 0x0003f004021b7981 */ /* 0x000f62000c1e1900 */
[----:B------:R-:W-:Y:S01]  /*0be0*/  FFMA R11, R10, R11, R29 ;  /* 0x0000000b0a0b7223 */ /* 0x000fe2000000001d */
[----:B------:R-:W-:-:S03]  /*0bf0*/  LEA R7, R7, R6, 0x2 ;  /* 0x0000000607077211 */ /* 0x000fc600078e10ff */
[----:B--2---:R-:W-:-:S04]  /*0c00*/  FFMA R9, R8, R9, R11 ;  /* 0x0000000908097223 */ /* 0x004fc8000000000b */
[----:B---3--:R-:W-:-:S04]  /*0c10*/  FFMA R9, R22, R25, R9 ;  /* 0x0000001916097223 */ /* 0x008fc80000000009 */
[----:B----4-:R-:W-:-:S04]  /*0c20*/  FFMA R9, R20, R23, R9 ;  /* 0x0000001714097223 */ /* 0x010fc80000000009 */
[----:B-----5:R-:W-:Y:S02]  /*0c30*/  FFMA R18, R18, R21, R9 ;  /* 0x0000001512127223 */ /* 0x020fe40000000009 */
[----:B------:R-:W0:Y:S02]  /*0c40*/  LDC.64 R8, c[0x0][0x390] ;  /* 0x0000e400ff087b82 */ /* 0x000e240000000a00 */
[----:B------:R-:W-:-:S04]  /*0c50*/  FFMA R19, R19, R16, R18 ;  /* 0x0000001013137223 */ /* 0x000fc80000000012 */
[----:B------:R-:W-:-:S04]  /*0c60*/  FFMA R17, R14, R17, R19 ;  /* 0x000000110e117223 */ /* 0x000fc80000000013 */
[----:B------:R-:W-:-:S04]  /*0c70*/  FFMA R15, R12, R15, R17 ;  /* 0x0000000f0c0f7223 */ /* 0x000fc80000000011 */
[----:B------:R-:W-:Y:S01]  /*0c80*/  FFMA R13, R0, R13, R15 ;  /* 0x0000000d000d7223 */ /* 0x000fe2000000000f */
[----:B0-----:R-:W-:-:S04]  /*0c90*/  IMAD.WIDE.U32 R8, R7, 0x4, R8 ;  /* 0x0000000407087825 */ /* 0x001fc800078e0008 */
[----:B------:R-:W-:-:S05]  /*0ca0*/  FFMA R13, R24, R27, R13 ;  /* 0x0000001b180d7223 */ /* 0x000fca000000000d */
[----:B------:R-:W-:-:S05]  /*0cb0*/  FMNMX R13, RZ, R13, !PT ;  /* 0x0000000dff0d7209 */ /* 0x000fca0007800000 */
[----:B------:R-:W-:Y:S01]  /*0cc0*/  STG.E desc[UR4][R8.64], R13 ;  /* 0x0000000d08007986 */ /* 0x000fe2000c101904 */
[----:B------:R-:W-:Y:S05]  /*0cd0*/  EXIT ;  /* 0x000000000000794d */ /* 0x000fea0003800000 */
.L_x_0:
[----:B------:R-:W-:-:S00]  /*0ce0*/  BRA `(.L_x_0) ;  /* 0xfffffffc00fc7947 */ /* 0x000fc0000383ffff */
[----:B------:R-:W-:-:S00]  /*0cf0*/  NOP ;  /* 0x0000000000007918 */ /* 0x000fc00000000000 */
        /* <DEDUP_REMOVED lines=8> */
.L_x_3:


//--------------------- .text._Z14forward_hiddenPKfS0_Pf --------------------------
	.section	.text._Z14forward_hiddenPKfS0_Pf,"ax",@progbits
	.align	128
        .global         _Z14forward_hiddenPKfS0_Pf
        .type           _Z14forward_hiddenPKfS0_Pf,@function
        .size           _Z14forward_hiddenPKfS0_Pf,(.L_x_4 - _Z14forward_hiddenPKfS0_Pf)
        .other          _Z14forward_hiddenPKfS0_Pf,@"STO_CUDA_ENTRY STV_DEFAULT"
_Z14forward_hiddenPKfS0_Pf:
.text._Z14forward_hiddenPKfS0_Pf:
[----:B------:R-:W-:Y:S01]  /*0000*/  LDC R1, c[0x0][0x37c] ;  /* 0x0000df00ff017b82 */ /* 0x000fe20000000800 */
[----:B------:R-:W0:Y:S07]  /*0010*/  S2R R0, SR_CTAID.X ;  /* 0x0000000000007919 */ /* 0x000e2e0000002500 */
[----:B------:R-:W0:Y:S01]  /*0020*/  LDC.64 R2, c[0x0][0x380] ;  /* 0x0000e000ff027b82 */ /* 0x000e220000000a00 */
[----:B------:R-:W-:Y:S01]  /*0030*/  HFMA2 R10, -RZ, RZ, 0, 0 ;  /* 0x00000000ff0a7431 */ /* 0x000fe200000001ff */
[----:B------:R-:W1:Y:S01]  /*0040*/  LDCU.64 UR6, c[0x0][0x358] ;  /* 0x00006b00ff0677ac */ /* 0x000e620008000a00 */
[----:B------:R-:W2:Y:S01]  /*0050*/  S2R R7, SR_TID.X ;  /* 0x0000000000077919 */ /* 0x000ea20000002100 */
[----:B------:R-:W-:-:S04]  /*0060*/  UMOV UR4, URZ ;  /* 0x000000ff00047c82 */ /* 0x000fc80008000000 */
[----:B------:R-:W2:Y:S01]  /*0070*/  LDC.64 R4, c[0x0][0x388] ;  /* 0x0000e200ff047b82 */ /* 0x000ea20000000a00 */
[----:B0-----:R-:W-:-:S04]  /*0080*/  IMAD.WIDE.U32 R2, R0, 0x200, R2 ;  /* 0x0000020000027825 */ /* 0x001fc800078e0002 */
[----:B--2---:R-:W-:Y:S01]  /*0090*/  IMAD.WIDE.U32 R4, R7, 0x4, R4 ;  /* 0x0000000407047825 */ /* 0x004fe200078e0004 */
[----:B------:R-:W-:Y:S02]  /*00a0*/  IADD3 R8, P0, PT, R2, 0x20, RZ ;  /* 0x0000002002087810 */ /* 0x000fe40007f1e0ff */
[----:B------:R-:W-:Y:S02]  /*00b0*/  IADD3 R2, P1, PT, R4, 0x800, RZ ;  /* 0x0000080004027810 */ /* 0x000fe40007f3e0ff */
[----:B------:R-:W-:Y:S02]  /*00c0*/  IADD3.X R11, PT, PT, RZ, R3, RZ, P0, !PT ;  /* 0x00000003ff0b7210 */ /* 0x000fe400007fe4ff */
[----:B-1----:R-:W-:-:S09]  /*00d0*/  IADD3.X R3, PT, PT, RZ, R5, RZ, P1, !PT ;  /* 0x00000005ff037210 */ /* 0x002fd20000ffe4ff */
.L_x_1:
[----:B------:R-:W-:Y:S01]  /*00e0*/  MOV R4, R8 ;  /* 0x0000000800047202 */ /* 0x000fe20000000f00 */
[----:B------:R-:W2:Y:S01]  /*00f0*/  LDG.E R12, desc[UR6][R2.64+-0x800] ;  /* 0xfff80006020c7981 */ /* 0x000ea2000c1e1900 */
[----:B------:R-:W-:-:S03]  /*0100*/  MOV R5, R11 ;  /* 0x0000000b00057202 */ /* 0x000fc60000000f00 */
[----:B------:R-:W3:Y:S04]  /*0110*/  LDG.E R26, desc[UR6][R2.64+-0x700] ;  /* 0xfff90006021a7981 */ /* 0x000ee8000c1e1900 */
[----:B------:R-:W2:Y:S04]  /*0120*/  LDG.E R13, desc[UR6][R4.64+-0x20] ;  /* 0xffffe006040d7981 */ /* 0x000ea8000c1e1900 */
        /* <DEDUP_REMOVED lines=16> */
[----:B--2---:R-:W-:-:S03]  /*0230*/  FFMA R13, R13, R12, R10 ;  /* 0x0000000c0d0d7223 */ /* 0x004fc6000000000a */
        /* <DEDUP_REMOVED lines=18> */
[----:B------:R0:W5:Y:S01]  /*0360*/  LDG.E R9, desc[UR6][R2.64+0x700] ;  /* 0x0007000602097981 */ /* 0x000162000c1e1900 */
[----:B------:R-:W-:-:S04]  /*0370*/  FFMA R11, R11, R8, R24 ;  /* 0x000000080b0b7223 */ /* 0x000fc80000000018 */
[----:B------:R-:W-:Y:S01]  /*0380*/  FFMA R11, R14, R17, R11 ;  /* 0x000000110e0b7223 */ /* 0x000fe2000000000b */
[----:B------:R-:W-:-:S04]  /*0390*/  UIADD3 UR4, UPT, UPT, UR4, 0x10, URZ ;  /* 0x0000001004047890 */ /* 0x000fc8000fffe0ff */
[----:B------:R-:W-:Y:S01]  /*03a0*/  UISETP.NE.AND UP0, UPT, UR4, 0x80, UPT ;  /* 0x000000800400788c */ /* 0x000fe2000bf05270 */
[----:B------:R-:W-:Y:S02]  /*03b0*/  IADD3 R8, P0, PT, R4, 0x40, RZ ;  /* 0x0000004004087810 */ /* 0x000fe40007f1e0ff */
[----:B0-----:R-:W-:-:S04]  /*03c0*/  IADD3 R2, P1, PT, R2, 0x1000, RZ ;  /* 0x0000100002027810 */ /* 0x001fc80007f3e0ff */
[----:B------:R-:W-:Y:S01]  /*03d0*/  IADD3.X R3, PT, PT, RZ, R3, RZ, P1, !PT ;  /* 0x00000003ff037210 */ /* 0x000fe20000ffe4ff */
[----:B--2---:R-:W-:-:S04]  /*03e0*/  FFMA R11, R12, R15, R11 ;  /* 0x0000000f0c0b7223 */ /* 0x004fc8000000000b */
[----:B---3--:R-:W-:-:S04]  /*03f0*/  FFMA R11, R10, R13, R11 ;  /* 0x0000000d0a0b7223 */ /* 0x008fc8000000000b */
[----:B----4-:R-:W-:-:S04]  /*0400*/  FFMA R11, R18, R21, R11 ;  /* 0x00000015120b7223 */ /* 0x010fc8000000000b */
[----:B-----5:R-:W-:-:S04]  /*0410*/  FFMA R11, R20, R23, R11 ;  /* 0x00000017140b7223 */ /* 0x020fc8000000000b */
[----:B------:R-:W-:Y:S01]  /*0420*/  FFMA R22, R22, R25, R11 ;  /* 0x0000001916167223 */ /* 0x000fe2000000000b */
[----:B------:R-:W-:-:S03]  /*0430*/  IADD3.X R11, PT, PT, RZ, R5, RZ, P0, !PT ;  /* 0x00000005ff0b7210 */ /* 0x000fc600007fe4ff */
[----:B------:R-:W-:-:S04]  /*0440*/  FFMA R19, R19, R16, R22 ;  /* 0x0000001013137223 */ /* 0x000fc80000000016 */
[----:B------:R-:W-:Y:S01]  /*0450*/  FFMA R10, R6, R9, R19 ;  /* 0x00000009060a7223 */ /* 0x000fe20000000013 */
[----:B------:R-:W-:Y:S06]  /*0460*/  BRA.U UP0, `(.L_x_1) ;  /* 0xfffffffd001c7547 */ /* 0x000fec000b83ffff */
[----:B------:R-:W0:Y:S01]  /*0470*/  LDC.64 R2, c[0x0][0x390] ;  /* 0x0000e400ff027b82 */ /* 0x000e220000000a00 */
[----:B------:R-:W-:Y:S02]  /*0480*/  LEA R7, R0, R7, 0x6 ;  /* 0x0000000700077211 */ /* 0x000fe400078e30ff */
[----:B------:R-:W-:-:S03]  /*0490*/  FMNMX R5, RZ, R10, !PT ;  /* 0x0000000aff057209 */ /* 0x000fc60007800000 */
[----:B0-----:R-:W-:-:S05]  /*04a0*/  IMAD.WIDE.U32 R2, R7, 0x4, R2 ;  /* 0x0000000407027825 */ /* 0x001fca00078e0002 */
[----:B------:R-:W-:Y:S01]  /*04b0*/  STG.E desc[UR6][R2.64], R5 ;  /* 0x0000000502007986 */ /* 0x000fe2000c101906 */
[----:B------:R-:W-:Y:S05]  /*04c0*/  EXIT ;  /* 0x000000000000794d */ /* 0x000fea0003800000 */
.L_x_2:
        /* <DEDUP_REMOVED lines=11> */
.L_x_4:


//--------------------- .nv.shared.reserved.0     --------------------------
	.section	.nv.shared.reserved.0,"aw",@nobits
	.weak		__nv_reservedSMEM_offset_0_alias
	.size		__nv_reservedSMEM_offset_0_alias, 0, 64
	.other		__nv_reservedSMEM_offset_0_alias,@"STO_CUDA_RESERVED_SHARED STV_DEFAULT"
__nv_reservedSMEM_offset_0_alias:
	.zero		0
	.zero		64


//--------------------- .nv.constant0._Z14forward_outputPKfS0_Pf --------------------------
	.section	.nv.constant0._Z14forward_outputPKfS0_Pf,"a",@progbits
	.sectionflags	@""
	.align	4
.nv.constant0._Z14forward_outputPKfS0_Pf:
	.zero		920


//--------------------- .nv.constant0._Z14forward_hiddenPKfS0_Pf --------------------------
	.section	.nv.constant0._Z14forward_hiddenPKfS0_Pf,"a",@progbits
	.sectionflags	@""
	.align	4
.nv.constant0._Z14forward_hiddenPKfS0_Pf:
	.zero		920


//--------------------- SYMBOLS --------------------------

	.type		.nv.reservedSmem.offset0,@object
	.size		.nv.reservedSmem.offset0,0x4
